//
// Generated by NVIDIA NVVM Compiler
//
// Compiler Build ID: CL-36424714
// Cuda compilation tools, release 13.0, V13.0.88
// Based on NVVM 20.0.0
//

.version 9.0
.target sm_100
.address_size 64

	// .globl	_Z9stencil1dPiS_
// _ZZ9stencil1dPiS_E4temp has been demoted

.visible .entry _Z9stencil1dPiS_(
	.param .u64 .ptr .align 1 _Z9stencil1dPiS__param_0,
	.param .u64 .ptr .align 1 _Z9stencil1dPiS__param_1
)
{
	.reg .pred 	%p<2>;
	.reg .b32 	%r<28>;
	.reg .b64 	%rd<11>;
	// demoted variable
	.shared .align 4 .b8 _ZZ9stencil1dPiS_E4temp[4120];
	ld.param.u64 	%rd4, [_Z9stencil1dPiS__param_0];
	ld.param.u64 	%rd3, [_Z9stencil1dPiS__param_1];
	cvta.to.global.u64 	%rd1, %rd4;
	mov.u32 	%r4, %tid.x;
	mov.u32 	%r5, %ctaid.x;
	mov.u32 	%r1, %ntid.x;
	mad.lo.s32 	%r2, %r5, %r1, %r4;
	mul.wide.s32 	%rd5, %r2, 4;
	add.s64 	%rd2, %rd1, %rd5;
	ld.global.u32 	%r6, [%rd2+12];
	shl.b32 	%r7, %r4, 2;
	mov.u32 	%r8, _ZZ9stencil1dPiS_E4temp;
	add.s32 	%r3, %r8, %r7;
	st.shared.u32 	[%r3+12], %r6;
	setp.gt.u32 	%p1, %r4, 2;
	@%p1 bra 	$L__BB0_2;
	add.s32 	%r9, %r2, %r1;
	ld.global.u32 	%r10, [%rd2];
	st.shared.u32 	[%r3], %r10;
	add.s32 	%r11, %r9, 3;
	mul.wide.u32 	%rd6, %r11, 4;
	add.s64 	%rd7, %rd1, %rd6;
	ld.global.u32 	%r12, [%rd7];
	shl.b32 	%r13, %r1, 2;
	add.s32 	%r14, %r3, %r13;
	st.shared.u32 	[%r14+12], %r12;
$L__BB0_2:
	bar.sync 	0;
	ld.shared.u32 	%r15, [%r3];
	ld.shared.u32 	%r16, [%r3+4];
	add.s32 	%r17, %r16, %r15;
	ld.shared.u32 	%r18, [%r3+8];
	add.s32 	%r19, %r18, %r17;
	ld.shared.u32 	%r20, [%r3+12];
	add.s32 	%r21, %r20, %r19;
	ld.shared.u32 	%r22, [%r3+16];
	add.s32 	%r23, %r22, %r21;
	ld.shared.u32 	%r24, [%r3+20];
	add.s32 	%r25, %r24, %r23;
	ld.shared.u32 	%r26, [%r3+24];
	add.s32 	%r27, %r26, %r25;
	cvta.to.global.u64 	%rd8, %rd3;
	add.s64 	%rd10, %rd8, %rd5;
	st.global.u32 	[%rd10+12], %r27;
	ret;

}


// ===== COMPILED SASS (sm_100) =====

	.target	sm_100

	.elftype	@"ET_EXEC"


//--------------------- .note.nv.tkinfo           --------------------------
	.section	.note.nv.tkinfo,"",@"SHT_NOTE"
	.sectionflags	@"SHF_NOTE_NV_TKINFO"
	.tkinfo
        /*0018*/ 	.word	0x00000002
        /*0030*/ 	.string	""
        /*0030*/ 	.string	"ptxas"
        /*0030*/ 	.string	"Cuda compilation tools, release 13.0, V13.0.88"
        /*0030*/ 	.string	"Build cuda_13.0.r13.0/compiler.36424714_0"
        /*0030*/ 	.string	"-arch sm_100 -m 64 "



//--------------------- .note.nv.cuinfo           --------------------------
	.section	.note.nv.cuinfo,"",@"SHT_NOTE"
	.sectionflags	@"SHF_NOTE_NV_CUINFO"
        /*0018*/ 	.short	0x0002
        /*001a*/ 	.short	0x0064
        /*001c*/ 	.short	0x0082
	.zero		2


//--------------------- .nv.info                  --------------------------
	.section	.nv.info,"",@"SHT_CUDA_INFO"
	.align	4


	//----- nvinfo : EIATTR_REGCOUNT
	.align		4
        /*0000*/ 	.byte	0x04, 0x2f
        /*0002*/ 	.short	(.L_1 - .L_0)
	.align		4
.L_0:
        /*0004*/ 	.word	index@(_Z9stencil1dPiS_)
        /*0008*/ 	.word	0x00000012


	//----- nvinfo : EIATTR_FRAME_SIZE
	.align		4
.L_1:
        /*000c*/ 	.byte	0x04, 0x11
        /*000e*/ 	.short	(.L_3 - .L_2)
	.align		4
.L_2:
        /*0010*/ 	.word	index@(_Z9stencil1dPiS_)
        /*0014*/ 	.word	0x00000000


	//----- nvinfo : EIATTR_MIN_STACK_SIZE
	.align		4
.L_3:
        /*0018*/ 	.byte	0x04, 0x12
        /*001a*/ 	.short	(.L_5 - .L_4)
	.align		4
.L_4:
        /*001c*/ 	.word	index@(_Z9stencil1dPiS_)
        /*0020*/ 	.word	0x00000000
.L_5:


//--------------------- .nv.compat                --------------------------
	.section	.nv.compat,"",@"SHT_CUDA_COMPAT_INFO"
	.align	4
        /*0000*/ 	.byte	0x02, 0x09, 0x00, 0x00, 0x02, 0x02, 0x01, 0x00, 0x02, 0x05, 0x05, 0x00, 0x03, 0x07, 0x01, 0x01
        /*0010*/ 	.byte	0x02, 0x03, 0x00, 0x00, 0x02, 0x06, 0x01, 0x00, 0x04, 0x0b, 0x08, 0x00, 0x09, 0x00, 0x00, 0x00
        /*0020*/ 	.byte	0x00, 0x00, 0x00, 0x00


//--------------------- .nv.info._Z9stencil1dPiS_ --------------------------
	.section	.nv.info._Z9stencil1dPiS_,"",@"SHT_CUDA_INFO"
	.sectionflags	@""
	.align	4


	//----- nvinfo : EIATTR_CUDA_API_VERSION
	.align		4
        /*0000*/ 	.byte	0x04, 0x37
        /*0002*/ 	.short	(.L_7 - .L_6)
.L_6:
        /*0004*/ 	.word	0x00000082


	//----- nvinfo : EIATTR_KPARAM_INFO
	.align		4
.L_7:
        /*0008*/ 	.byte	0x04, 0x17
        /*000a*/ 	.short	(.L_9 - .L_8)
.L_8:
        /*000c*/ 	.word	0x00000000
        /*0010*/ 	.short	0x0001
        /*0012*/ 	.short	0x0008
        /*0014*/ 	.byte	0x00, 0xf5, 0x21, 0x00


	//----- nvinfo : EIATTR_KPARAM_INFO
	.align		4
.L_9:
        /*0018*/ 	.byte	0x04, 0x17
        /*001a*/ 	.short	(.L_11 - .L_10)
.L_10:
        /*001c*/ 	.word	0x00000000
        /*0020*/ 	.short	0x0000
        /*0022*/ 	.short	0x0000
        /*0024*/ 	.byte	0x00, 0xf5, 0x21, 0x00


	//----- nvinfo : EIATTR_SPARSE_MMA_MASK
	.align		4
.L_11:
        /*0028*/ 	.byte	0x03, 0x50
        /*002a*/ 	.short	0x0000


	//----- nvinfo : EIATTR_MAXREG_COUNT
	.align		4
        /*002c*/ 	.byte	0x03, 0x1b
        /*002e*/ 	.short	0x00ff


	//----- nvinfo : EIATTR_NUM_BARRIERS
	.align		4
        /*0030*/ 	.byte	0x02, 0x4c
        /*0032*/ 	.byte	0x01
	.zero		1


	//----- nvinfo : EIATTR_MERCURY_ISA_VERSION
	.align		4
        /*0034*/ 	.byte	0x03, 0x5f
        /*0036*/ 	.short	0x0101


	//----- nvinfo : EIATTR_VRC_CTA_INIT_COUNT
	.align		4
        /*0038*/ 	.byte	0x02, 0x4a
	.zero		1
	.zero		1


	//----- nvinfo : EIATTR_EXIT_INSTR_OFFSETS
	.align		4
        /*003c*/ 	.byte	0x04, 0x1c
        /*003e*/ 	.short	(.L_13 - .L_12)


	//   ....[0]....
.L_12:
        /*0040*/ 	.word	0x00000240


	//----- nvinfo : EIATTR_CBANK_PARAM_SIZE
	.align		4
.L_13:
        /*0044*/ 	.byte	0x03, 0x19
        /*0046*/ 	.short	0x0010


	//----- nvinfo : EIATTR_PARAM_CBANK
	.align		4
        /*0048*/ 	.byte	0x04, 0x0a
        /*004a*/ 	.short	(.L_15 - .L_14)
	.align		4
.L_14:
        /*004c*/ 	.word	index@(.nv.constant0._Z9stencil1dPiS_)
        /*0050*/ 	.short	0x0380
        /*0052*/ 	.short	0x0010


	//----- nvinfo : EIATTR_SW_WAR
	.align		4
.L_15:
        /*0054*/ 	.byte	0x04, 0x36
        /*0056*/ 	.short	(.L_17 - .L_16)
.L_16:
        /*0058*/ 	.word	0x00000008
.L_17:


//--------------------- .nv.callgraph             --------------------------
	.section	.nv.callgraph,"",@"SHT_CUDA_CALLGRAPH"
	.align	4
	.sectionentsize	8
	.align		4
        /*0000*/ 	.word	0x00000000
	.align		4
        /*0004*/ 	.word	0xffffffff
	.align		4
        /*0008*/ 	.word	0x00000000
	.align		4
        /*000c*/ 	.word	0xfffffffe
	.align		4
        /*0010*/ 	.word	0x00000000
	.align		4
        /*0014*/ 	.word	0xfffffffd
	.align		4
        /*0018*/ 	.word	0x00000000
	.align		4
        /*001c*/ 	.word	0xfffffffc


//--------------------- .text._Z9stencil1dPiS_    --------------------------
	.section	.text._Z9stencil1dPiS_,"ax",@progbits
	.align	128
        .global         _Z9stencil1dPiS_
        .type           _Z9stencil1dPiS_,@function
        .size           _Z9stencil1dPiS_,(.L_x_1 - _Z9stencil1dPiS_)
        .other          _Z9stencil1dPiS_,@"STO_CUDA_ENTRY STV_DEFAULT"
_Z9stencil1dPiS_:
.text._Z9stencil1dPiS_:
[----:B------:R-:W-:Y:S01]  /*0000*/  LDC R1, c[0x0][0x37c] ;  /* 0x0000df00ff017b82 */ /* 0x000fe20000000800 */
[----:B------:R-:W0:Y:S07]  /*0010*/  S2R R8, SR_TID.X ;  /* 0x0000000000087919 */ /* 0x000e2e0000002100 */
[----:B------:R-:W1:Y:S01]  /*0020*/  S2UR UR4, SR_CTAID.X ;  /* 0x00000000000479c3 */ /* 0x000e620000002500 */
[----:B------:R-:W2:Y:S07]  /*0030*/  LDCU.64 UR6, c[0x0][0x358] ;  /* 0x00006b00ff0677ac */ /* 0x000eae0008000a00 */
[----:B------:R-:W1:Y:S08]  /*0040*/  LDC R10, c[0x0][0x360] ;  /* 0x0000d800ff0a7b82 */ /* 0x000e700000000800 */
[----:B------:R-:W3:Y:S01]  /*0050*/  LDC.64 R4, c[0x0][0x380] ;  /* 0x0000e000ff047b82 */ /* 0x000ee20000000a00 */
[----:B0-----:R-:W-:Y:S01]  /*0060*/  ISETP.GT.U32.AND P0, PT, R8, 0x2, PT ;  /* 0x000000020800780c */ /* 0x001fe20003f04070 */
[----:B-1----:R-:W-:-:S04]  /*0070*/  IMAD R7, R10, UR4, R8 ;  /* 0x000000040a077c24 */ /* 0x002fc8000f8e0208 */
[----:B---3--:R-:W-:-:S08]  /*0080*/  IMAD.WIDE R2, R7, 0x4, R4 ;  /* 0x0000000407027825 */ /* 0x008fd000078e0204 */
[----:B------:R-:W-:Y:S01]  /*0090*/  @!P0 IADD3 R9, PT, PT, R7, 0x3, R10 ;  /* 0x0000000307098810 */ /* 0x000fe20007ffe00a */
[----:B--2---:R-:W2:Y:S04]  /*00a0*/  LDG.E R0, desc[UR6][R2.64+0xc] ;  /* 0x00000c0602007981 */ /* 0x004ea8000c1e1900 */
[----:B------:R-:W-:Y:S01]  /*00b0*/  @!P0 IMAD.WIDE.U32 R4, R9, 0x4, R4 ;  /* 0x0000000409048825 */ /* 0x000fe200078e0004 */
[----:B------:R0:W3:Y:S05]  /*00c0*/  @!P0 LDG.E R6, desc[UR6][R2.64] ;  /* 0x0000000602068981 */ /* 0x0000ea000c1e1900 */
[----:B------:R-:W4:Y:S01]  /*00d0*/  @!P0 LDG.E R4, desc[UR6][R4.64] ;  /* 0x0000000604048981 */ /* 0x000f22000c1e1900 */
[----:B------:R-:W1:Y:S01]  /*00e0*/  S2UR UR5, SR_CgaCtaId ;  /* 0x00000000000579c3 */ /* 0x000e620000008800 */
[----:B------:R-:W-:-:S07]  /*00f0*/  UMOV UR4, 0x400 ;  /* 0x0000040000047882 */ /* 0x000fce0000000000 */
[----:B0-----:R-:W0:Y:S01]  /*0100*/  LDC.64 R2, c[0x0][0x388] ;  /* 0x0000e200ff027b82 */ /* 0x001e220000000a00 */
[----:B-1----:R-:W-:-:S06]  /*0110*/  ULEA UR4, UR5, UR4, 0x18 ;  /* 0x0000000405047291 */ /* 0x002fcc000f8ec0ff */
[----:B------:R-:W-:-:S05]  /*0120*/  LEA R9, R8, UR4, 0x2 ;  /* 0x0000000408097c11 */ /* 0x000fca000f8e10ff */
[----:B------:R-:W-:Y:S02]  /*0130*/  @!P0 IMAD R11, R10, 0x4, R9 ;  /* 0x000000040a0b8824 */ /* 0x000fe400078e0209 */
[----:B0-----:R-:W-:Y:S01]  /*0140*/  IMAD.WIDE R2, R7, 0x4, R2 ;  /* 0x0000000407027825 */ /* 0x001fe200078e0202 */
[----:B--2---:R-:W-:Y:S04]  /*0150*/  STS [R9+0xc], R0 ;  /* 0x00000c0009007388 */ /* 0x004fe80000000800 */
[----:B---3--:R-:W-:Y:S04]  /*0160*/  @!P0 STS [R9], R6 ;  /* 0x0000000609008388 */ /* 0x008fe80000000800 */
[----:B----4-:R-:W-:Y:S01]  /*0170*/  @!P0 STS [R11+0xc], R4 ;  /* 0x00000c040b008388 */ /* 0x010fe20000000800 */
[----:B------:R-:W-:Y:S06]  /*0180*/  BAR.SYNC.DEFER_BLOCKING 0x0 ;  /* 0x0000000000007b1d */ /* 0x000fec0000010000 */
[----:B------:R-:W-:Y:S04]  /*0190*/  LDS R8, [R9] ;  /* 0x0000000009087984 */ /* 0x000fe80000000800 */
[----:B------:R-:W-:Y:S04]  /*01a0*/  LDS R5, [R9+0x4] ;  /* 0x0000040009057984 */ /* 0x000fe80000000800 */
[----:B------:R-:W0:Y:S04]  /*01b0*/  LDS R10, [R9+0x8] ;  /* 0x00000800090a7984 */ /* 0x000e280000000800 */
[----:B------:R-:W-:Y:S04]  /*01c0*/  LDS R12, [R9+0xc] ;  /* 0x00000c00090c7984 */ /* 0x000fe80000000800 */
[----:B------:R-:W1:Y:S04]  /*01d0*/  LDS R13, [R9+0x10] ;  /* 0x00001000090d7984 */ /* 0x000e680000000800 */
[----:B------:R-:W-:Y:S04]  /*01e0*/  LDS R14, [R9+0x14] ;  /* 0x00001400090e7984 */ /* 0x000fe80000000800 */
[----:B------:R-:W2:Y:S01]  /*01f0*/  LDS R15, [R9+0x18] ;  /* 0x00001800090f7984 */ /* 0x000ea20000000800 */
[----:B0-----:R-:W-:-:S04]  /*0200*/  IADD3 R5, PT, PT, R10, R5, R8 ;  /* 0x000000050a057210 */ /* 0x001fc80007ffe008 */
[----:B-1----:R-:W-:-:S04]  /*0210*/  IADD3 R5, PT, PT, R13, R12, R5 ;  /* 0x0000000c0d057210 */ /* 0x002fc80007ffe005 */
[----:B--2---:R-:W-:-:S05]  /*0220*/  IADD3 R5, PT, PT, R15, R14, R5 ;  /* 0x0000000e0f057210 */ /* 0x004fca0007ffe005 */
[----:B------:R-:W-:Y:S01]  /*0230*/  STG.E desc[UR6][R2.64+0xc], R5 ;  /* 0x00000c0502007986 */ /* 0x000fe2000c101906 */
[----:B------:R-:W-:Y:S05]  /*0240*/  EXIT ;  /* 0x000000000000794d */ /* 0x000fea0003800000 */
.L_x_0:
[----:B------:R-:W-:-:S00]  /*0250*/  BRA `(.L_x_0) ;  /* 0xfffffffc00fc7947 */ /* 0x000fc0000383ffff */
[----:B------:R-:W-:-:S00]  /*0260*/  NOP ;  /* 0x0000000000007918 */ /* 0x000fc00000000000 */
        /* <DEDUP_REMOVED lines=9> */
.L_x_1:


//--------------------- .nv.shared._Z9stencil1dPiS_ --------------------------
	.section	.nv.shared._Z9stencil1dPiS_,"aw",@nobits
	.sectionflags	@""
	.align	4
.nv.shared._Z9stencil1dPiS_:
	.zero		5144


//--------------------- .nv.shared.reserved.0     --------------------------
	.section	.nv.shared.reserved.0,"aw",@nobits
	.weak		__nv_reservedSMEM_offset_0_alias
	.size		__nv_reservedSMEM_offset_0_alias, 0, 64
	.other		__nv_reservedSMEM_offset_0_alias,@"STO_CUDA_RESERVED_SHARED STV_DEFAULT"
__nv_reservedSMEM_offset_0_alias:
	.zero		0
	.zero		64


//--------------------- .nv.constant0._Z9stencil1dPiS_ --------------------------
	.section	.nv.constant0._Z9stencil1dPiS_,"a",@progbits
	.sectionflags	@""
	.align	4
.nv.constant0._Z9stencil1dPiS_:
	.zero		912


//--------------------- SYMBOLS --------------------------

	.type		.nv.reservedSmem.offset0,@object
	.size		.nv.reservedSmem.offset0,0x4
	.type		.nv.reservedSmem.cap,@object
	.size		.nv.reservedSmem.cap,0x4
